	.headerflags	@"EF_CUDA_TEXMODE_UNIFIED EF_CUDA_64BIT_ADDRESS EF_CUDA_ACCELERATORS EF_CUDA_SM90 EF_CUDA_VIRTUAL_SM(EF_CUDA_SM90)"
	.elftype	@"ET_EXEC"


//--------------------- .nv.info                  --------------------------
	.section	.nv.info,"",@"SHT_CUDA_INFO"
	.align	4


	//----- nvinfo : EIATTR_REGCOUNT
	.align		4
        /*0000*/ 	.byte	0x04, 0x2f
        /*0002*/ 	.short	(.L_1 - .L_0)
	.align		4
.L_0:
        /*0004*/ 	.word	index@(triton_poi_fused_convolution_relu_threshold_backward_50)
        /*0008*/ 	.word	0x0000000e


	//----- nvinfo : EIATTR_MIN_STACK_SIZE
	.align		4
.L_1:
        /*000c*/ 	.byte	0x04, 0x12
        /*000e*/ 	.short	(.L_3 - .L_2)
	.align		4
.L_2:
        /*0010*/ 	.word	index@(triton_poi_fused_convolution_relu_threshold_backward_50)
        /*0014*/ 	.word	0x00000000


	//----- nvinfo : EIATTR_FRAME_SIZE
	.align		4
.L_3:
        /*0018*/ 	.byte	0x04, 0x11
        /*001a*/ 	.short	(.L_5 - .L_4)
	.align		4
.L_4:
        /*001c*/ 	.word	index@(triton_poi_fused_convolution_relu_threshold_backward_50)
        /*0020*/ 	.word	0x00000000


	//----- nvinfo : EIATTR_MIN_STACK_SIZE
	.align		4
.L_5:
        /*0024*/ 	.byte	0x04, 0x12
        /*0026*/ 	.short	(.L_7 - .L_6)
	.align		4
.L_6:
        /*0028*/ 	.word	index@(triton_poi_fused_convolution_relu_threshold_backward_50)
        /*002c*/ 	.word	0x00000000
.L_7:


//--------------------- .nv.info.triton_poi_fused_convolution_relu_threshold_backward_50 --------------------------
	.section	.nv.info.triton_poi_fused_convolution_relu_threshold_backward_50,"",@"SHT_CUDA_INFO"
	.sectionflags	@""
	.align	4


	//----- nvinfo : EIATTR_CUDA_API_VERSION
	.align		4
        /*0000*/ 	.byte	0x04, 0x37
        /*0002*/ 	.short	(.L_9 - .L_8)
.L_8:
        /*0004*/ 	.word	0x0000007c


	//----- nvinfo : EIATTR_KPARAM_INFO
	.align		4
.L_9:
        /*0008*/ 	.byte	0x04, 0x17
        /*000a*/ 	.short	(.L_11 - .L_10)
.L_10:
        /*000c*/ 	.word	0x00000000
        /*0010*/ 	.short	0x0003
        /*0012*/ 	.short	0x0018
        /*0014*/ 	.byte	0x00, 0xf0, 0x11, 0x00


	//----- nvinfo : EIATTR_KPARAM_INFO
	.align		4
.L_11:
        /*0018*/ 	.byte	0x04, 0x17
        /*001a*/ 	.short	(.L_13 - .L_12)
.L_12:
        /*001c*/ 	.word	0x00000000
        /*0020*/ 	.short	0x0002
        /*0022*/ 	.short	0x0010
        /*0024*/ 	.byte	0x00, 0xf4, 0x21, 0x00


	//----- nvinfo : EIATTR_KPARAM_INFO
	.align		4
.L_13:
        /*0028*/ 	.byte	0x04, 0x17
        /*002a*/ 	.short	(.L_15 - .L_14)
.L_14:
        /*002c*/ 	.word	0x00000000
        /*0030*/ 	.short	0x0001
        /*0032*/ 	.short	0x0008
        /*0034*/ 	.byte	0x00, 0xf4, 0x21, 0x00


	//----- nvinfo : EIATTR_KPARAM_INFO
	.align		4
.L_15:
        /*0038*/ 	.byte	0x04, 0x17
        /*003a*/ 	.short	(.L_17 - .L_16)
.L_16:
        /*003c*/ 	.word	0x00000000
        /*0040*/ 	.short	0x0000
        /*0042*/ 	.short	0x0000
        /*0044*/ 	.byte	0x00, 0xf4, 0x21, 0x00


	//----- nvinfo : EIATTR_SPARSE_MMA_MASK
	.align		4
.L_17:
        /*0048*/ 	.byte	0x03, 0x50
        /*004a*/ 	.short	0x0000


	//----- nvinfo : EIATTR_MAXREG_COUNT
	.align		4
        /*004c*/ 	.byte	0x03, 0x1b
        /*004e*/ 	.short	0x00ff


	//----- nvinfo : EIATTR_EXIT_INSTR_OFFSETS
	.align		4
        /*0050*/ 	.byte	0x04, 0x1c
        /*0052*/ 	.short	(.L_19 - .L_18)


	//   ....[0]....
.L_18:
        /*0054*/ 	.word	0x00000230


	//   ....[1]....
        /*0058*/ 	.word	0x00000250


	//----- nvinfo : EIATTR_REQNTID
	.align		4
.L_19:
        /*005c*/ 	.byte	0x04, 0x10
        /*005e*/ 	.short	(.L_21 - .L_20)
.L_20:
        /*0060*/ 	.word	0x00000080
        /*0064*/ 	.word	0x00000001
        /*0068*/ 	.word	0x00000001


	//----- nvinfo : EIATTR_CBANK_PARAM_SIZE
	.align		4
.L_21:
        /*006c*/ 	.byte	0x03, 0x19
        /*006e*/ 	.short	0x001c


	//----- nvinfo : EIATTR_PARAM_CBANK
	.align		4
        /*0070*/ 	.byte	0x04, 0x0a
        /*0072*/ 	.short	(.L_23 - .L_22)
	.align		4
.L_22:
        /*0074*/ 	.word	index@(.nv.constant0.triton_poi_fused_convolution_relu_threshold_backward_50)
        /*0078*/ 	.short	0x0210
        /*007a*/ 	.short	0x001c


	//----- nvinfo : EIATTR_SW_WAR
	.align		4
.L_23:
        /*007c*/ 	.byte	0x04, 0x36
        /*007e*/ 	.short	(.L_25 - .L_24)
.L_24:
        /*0080*/ 	.word	0x00000008
.L_25:


//--------------------- .nv.callgraph             --------------------------
	.section	.nv.callgraph,"",@"SHT_CUDA_CALLGRAPH"
	.align	4
	.sectionentsize	8
	.align		4
        /*0000*/ 	.word	0x00000000
	.align		4
        /*0004*/ 	.word	0xffffffff
	.align		4
        /*0008*/ 	.word	0x00000000
	.align		4
        /*000c*/ 	.word	0xfffffffe
	.align		4
        /*0010*/ 	.word	0x00000000
	.align		4
        /*0014*/ 	.word	0xfffffffd
	.align		4
        /*0018*/ 	.word	0x00000000
	.align		4
        /*001c*/ 	.word	0xfffffffc


//--------------------- .text.triton_poi_fused_convolution_relu_threshold_backward_50 --------------------------
	.section	.text.triton_poi_fused_convolution_relu_threshold_backward_50,"ax",@progbits
	.align	128
        .global         triton_poi_fused_convolution_relu_threshold_backward_50
        .type           triton_poi_fused_convolution_relu_threshold_backward_50,@function
        .size           triton_poi_fused_convolution_relu_threshold_backward_50,(.L_x_1 - triton_poi_fused_convolution_relu_threshold_backward_50)
        .other          triton_poi_fused_convolution_relu_threshold_backward_50,@"STO_CUDA_ENTRY STV_DEFAULT"
triton_poi_fused_convolution_relu_threshold_backward_50:
.text.triton_poi_fused_convolution_relu_threshold_backward_50:
[----:B------:R-:W0:Y:S02]  /*0000*/  LDC R1, c[0x0][0x28] ;  /* 0x00000a00ff017b82 */ /* 0x000e240000000800 */
[----:B------:R-:W1:Y:S01]  /*0010*/  S2R R0, SR_TID.X ;  /* 0x0000000000007919 */ /* 0x000e620000002100 */
[----:B------:R-:W2:Y:S01]  /*0020*/  LDC.64 R6, c[0x0][0x218] ;  /* 0x00008600ff067b82 */ /* 0x000ea20000000a00 */
[----:B------:R-:W-:Y:S01]  /*0030*/  IMAD.MOV.U32 R2, RZ, RZ, RZ ;  /* 0x000000ffff027224 */ /* 0x000fe200078e00ff */
[----:B------:R-:W-:Y:S01]  /*0040*/  CS2R R10, SRZ ;  /* 0x00000000000a7805 */ /* 0x000fe2000001ff00 */
[----:B------:R-:W3:Y:S01]  /*0050*/  S2R R3, SR_CTAID.X ;  /* 0x0000000000037919 */ /* 0x000ee20000002500 */
[----:B------:R-:W-:Y:S01]  /*0060*/  ULDC.64 UR4, c[0x0][0x208] ;  /* 0x0000820000047ab9 */ /* 0x000fe20000000a00 */
[----:B------:R-:W-:-:S03]  /*0070*/  ULDC.64 UR6, c[0x0][0x220] ;  /* 0x0000880000067ab9 */ /* 0x000fc60000000a00 */
[----:B------:R-:W4:Y:S01]  /*0080*/  LDC.64 R4, c[0x0][0x210] ;  /* 0x00008400ff047b82 */ /* 0x000f220000000a00 */
[----:B-1----:R-:W-:-:S05]  /*0090*/  IMAD.SHL.U32 R0, R0, 0x2, RZ ;  /* 0x0000000200007824 */ /* 0x002fca00078e00ff */
[----:B------:R-:W-:-:S05]  /*00a0*/  LOP3.LUT R0, R0, 0xfe, RZ, 0xc0, !PT ;  /* 0x000000fe00007812 */ /* 0x000fca00078ec0ff */
[----:B---3--:R-:W-:-:S04]  /*00b0*/  IMAD R3, R3, 0x100, R0 ;  /* 0x0000010003037824 */ /* 0x008fc800078e0200 */
[C---:B------:R-:W-:Y:S01]  /*00c0*/  IMAD.HI R0, R3.reuse, -0x6db6db6d, R2 ;  /* 0x9249249303007827 */ /* 0x040fe200078e0202 */
[----:B------:R-:W-:-:S03]  /*00d0*/  ISETP.GE.AND P0, PT, R3, 0x3800, PT ;  /* 0x000038000300780c */ /* 0x000fc60003f06270 */
[----:B----4-:R-:W-:Y:S01]  /*00e0*/  IMAD.WIDE R4, R3, 0x4, R4 ;  /* 0x0000000403047825 */ /* 0x010fe200078e0204 */
[----:B------:R-:W-:-:S04]  /*00f0*/  SHF.R.U32.HI R9, RZ, 0x1f, R0 ;  /* 0x0000001fff097819 */ /* 0x000fc80000011600 */
[----:B------:R-:W-:-:S05]  /*0100*/  LEA.HI.SX32 R9, R0, R9, 0x19 ;  /* 0x0000000900097211 */ /* 0x000fca00078fcaff */
[----:B------:R-:W-:-:S04]  /*0110*/  IMAD R9, R9, -0xe0, R3 ;  /* 0xffffff2009097824 */ /* 0x000fc800078e0203 */
[----:B--2---:R-:W-:Y:S01]  /*0120*/  IMAD.WIDE R6, R9, 0x4, R6 ;  /* 0x0000000409067825 */ /* 0x004fe200078e0206 */
[----:B------:R-:W-:-:S04]  /*0130*/  CS2R R8, SRZ ;  /* 0x0000000000087805 */ /* 0x000fc8000001ff00 */
[----:B------:R-:W2:Y:S04]  /*0140*/  @!P0 LDG.E.EL.64 R10, desc[UR4][R6.64] ;  /* 0x00000004060a8981 */ /* 0x000ea8000c2e1b00 */
[----:B------:R-:W2:Y:S01]  /*0150*/  @!P0 LDG.E.64 R8, desc[UR4][R4.64] ;  /* 0x0000000404088981 */ /* 0x000ea2000c1e1b00 */
[----:B------:R-:W-:-:S04]  /*0160*/  IADD3 R2, P3, R3, UR6, RZ ;  /* 0x0000000603027c10 */ /* 0x000fc8000ff7e0ff */
[----:B------:R-:W-:Y:S02]  /*0170*/  LEA.HI.X.SX32 R3, R3, UR7, 0x1, P3 ;  /* 0x0000000703037c11 */ /* 0x000fe400098f0eff */
[----:B--2---:R-:W-:Y:S01]  /*0180*/  FSETP.GEU.AND P2, PT, R8, -R10, PT ;  /* 0x8000000a0800720b */ /* 0x004fe20003f4e000 */
[----:B------:R-:W-:Y:S01]  /*0190*/  FADD R8, R10, R8 ;  /* 0x000000080a087221 */ /* 0x000fe20000000000 */
[----:B------:R-:W-:Y:S01]  /*01a0*/  FADD R0, R11, R9 ;  /* 0x000000090b007221 */ /* 0x000fe20000000000 */
[----:B------:R-:W-:-:S03]  /*01b0*/  FSETP.GEU.AND P1, PT, R9, -R11, PT ;  /* 0x8000000b0900720b */ /* 0x000fc60003f2e000 */
[----:B------:R-:W-:Y:S02]  /*01c0*/  FSEL R8, R8, RZ, P2 ;  /* 0x000000ff08087208 */ /* 0x000fe40001000000 */
[----:B------:R-:W-:Y:S02]  /*01d0*/  FSEL R0, R0, RZ, P1 ;  /* 0x000000ff00007208 */ /* 0x000fe40000800000 */
[----:B------:R-:W-:Y:S02]  /*01e0*/  FSETP.GTU.AND P2, PT, R8, RZ, PT ;  /* 0x000000ff0800720b */ /* 0x000fe40003f4c000 */
[----:B------:R-:W-:Y:S02]  /*01f0*/  FSETP.GTU.AND P1, PT, R0, RZ, PT ;  /* 0x000000ff0000720b */ /* 0x000fe40003f2c000 */
[----:B------:R-:W-:Y:S02]  /*0200*/  SEL R0, RZ, 0x1, P2 ;  /* 0x00000001ff007807 */ /* 0x000fe40001000000 */
[----:B------:R-:W-:-:S05]  /*0210*/  SEL R5, RZ, 0x100, P1 ;  /* 0x00000100ff057807 */ /* 0x000fca0000800000 */
[----:B------:R-:W-:Y:S01]  /*0220*/  IMAD.IADD R5, R0, 0x1, R5 ;  /* 0x0000000100057824 */ /* 0x000fe200078e0205 */
[----:B------:R-:W-:Y:S06]  /*0230*/  @P0 EXIT ;  /* 0x000000000000094d */ /* 0x000fec0003800000 */
[----:B------:R-:W-:Y:S01]  /*0240*/  STG.E.U16 desc[UR4][R2.64], R5 ;  /* 0x0000000502007986 */ /* 0x000fe2000c101504 */
[----:B------:R-:W-:Y:S05]  /*0250*/  EXIT ;  /* 0x000000000000794d */ /* 0x000fea0003800000 */
.L_x_0:
[----:B------:R-:W-:-:S00]  /*0260*/  BRA `(.L_x_0) ;  /* 0xfffffffc00fc7947 */ /* 0x000fc0000383ffff */
[----:B------:R-:W-:-:S00]  /*0270*/  NOP ;  /* 0x0000000000007918 */ /* 0x000fc00000000000 */
        /* <DEDUP_REMOVED lines=8> */
.L_x_1:


//--------------------- .nv.constant0.triton_poi_fused_convolution_relu_threshold_backward_50 --------------------------
	.section	.nv.constant0.triton_poi_fused_convolution_relu_threshold_backward_50,"a",@progbits
	.sectionflags	@""
	.align	4
.nv.constant0.triton_poi_fused_convolution_relu_threshold_backward_50:
	.zero		556
